//
// Generated by NVIDIA NVVM Compiler
//
// Compiler Build ID: CL-36424714
// Cuda compilation tools, release 13.0, V13.0.88
// Based on NVVM 20.0.0
//

.version 9.0
.target sm_100
.address_size 64

	// .globl	_Z17KernelForwardElimPdPiS0_S0_

.visible .entry _Z17KernelForwardElimPdPiS0_S0_(
	.param .u64 .ptr .align 1 _Z17KernelForwardElimPdPiS0_S0__param_0,
	.param .u64 .ptr .align 1 _Z17KernelForwardElimPdPiS0_S0__param_1,
	.param .u64 .ptr .align 1 _Z17KernelForwardElimPdPiS0_S0__param_2,
	.param .u64 .ptr .align 1 _Z17KernelForwardElimPdPiS0_S0__param_3
)
{
	.reg .pred 	%p<13>;
	.reg .b32 	%r<43>;
	.reg .b64 	%rd<47>;
	.reg .b64 	%fd<64>;

	ld.param.u64 	%rd4, [_Z17KernelForwardElimPdPiS0_S0__param_0];
	ld.param.u64 	%rd5, [_Z17KernelForwardElimPdPiS0_S0__param_1];
	ld.param.u64 	%rd6, [_Z17KernelForwardElimPdPiS0_S0__param_2];
	ld.param.u64 	%rd7, [_Z17KernelForwardElimPdPiS0_S0__param_3];
	cvta.to.global.u64 	%rd1, %rd4;
	cvta.to.global.u64 	%rd8, %rd5;
	cvta.to.global.u64 	%rd9, %rd6;
	cvta.to.global.u64 	%rd10, %rd7;
	ld.global.u32 	%r1, [%rd10];
	ld.global.u32 	%r2, [%rd9];
	mov.u32 	%r24, %tid.x;
	mov.u32 	%r25, %ctaid.x;
	mov.u32 	%r26, %ntid.x;
	mad.lo.s32 	%r27, %r25, %r26, %r24;
	mad.lo.s32 	%r28, %r1, %r27, %r2;
	add.s32 	%r37, %r28, 1;
	ld.global.u32 	%r4, [%rd8];
	setp.le.s32 	%p1, %r37, %r2;
	@%p1 bra 	$L__BB0_17;
	setp.lt.s32 	%p2, %r1, 1;
	@%p2 bra 	$L__BB0_17;
	add.s32 	%r5, %r4, 1;
	setp.ge.s32 	%p3, %r2, %r4;
	@%p3 bra 	$L__BB0_17;
	mul.lo.s32 	%r29, %r5, %r2;
	add.s32 	%r30, %r2, 1;
	max.s32 	%r31, %r4, %r30;
	sub.s32 	%r32, %r31, %r2;
	and.b32  	%r6, %r32, 7;
	and.b32  	%r7, %r32, 3;
	sub.s32 	%r8, %r2, %r31;
	and.b32  	%r9, %r32, 1;
	and.b32  	%r33, %r32, -8;
	neg.s32 	%r10, %r33;
	cvt.s64.s32 	%rd2, %r29;
	add.s32 	%r11, %r37, %r1;
	add.s32 	%r34, %r29, %r2;
	mul.wide.s32 	%rd11, %r34, 8;
	add.s64 	%rd3, %rd1, %rd11;
$L__BB0_4:
	setp.ge.s32 	%p4, %r37, %r4;
	@%p4 bra 	$L__BB0_16;
	setp.gt.u32 	%p5, %r8, -8;
	ld.global.f64 	%fd2, [%rd3];
	mad.lo.s32 	%r13, %r37, %r4, %r37;
	add.s32 	%r35, %r13, %r2;
	mul.wide.s32 	%rd12, %r35, 8;
	add.s64 	%rd13, %rd1, %rd12;
	ld.global.f64 	%fd3, [%rd13];
	div.rn.f64 	%fd1, %fd2, %fd3;
	mov.u32 	%r40, %r2;
	@%p5 bra 	$L__BB0_8;
	mov.u32 	%r38, %r10;
	mov.u32 	%r40, %r2;
$L__BB0_7:
	.pragma "nounroll";
	cvt.s64.s32 	%rd14, %r40;
	cvt.s64.s32 	%rd15, %r13;
	add.s64 	%rd16, %rd15, %rd14;
	shl.b64 	%rd17, %rd16, 3;
	add.s64 	%rd18, %rd1, 32;
	add.s64 	%rd19, %rd18, %rd17;
	add.s64 	%rd20, %rd2, %rd14;
	shl.b64 	%rd21, %rd20, 3;
	add.s64 	%rd22, %rd18, %rd21;
	ld.global.f64 	%fd4, [%rd19+-24];
	mul.f64 	%fd5, %fd1, %fd4;
	st.global.f64 	[%rd19+-24], %fd5;
	ld.global.f64 	%fd6, [%rd22+-24];
	sub.f64 	%fd7, %fd5, %fd6;
	st.global.f64 	[%rd19+-24], %fd7;
	ld.global.f64 	%fd8, [%rd19+-16];
	mul.f64 	%fd9, %fd1, %fd8;
	st.global.f64 	[%rd19+-16], %fd9;
	ld.global.f64 	%fd10, [%rd22+-16];
	sub.f64 	%fd11, %fd9, %fd10;
	st.global.f64 	[%rd19+-16], %fd11;
	ld.global.f64 	%fd12, [%rd19+-8];
	mul.f64 	%fd13, %fd1, %fd12;
	st.global.f64 	[%rd19+-8], %fd13;
	ld.global.f64 	%fd14, [%rd22+-8];
	sub.f64 	%fd15, %fd13, %fd14;
	st.global.f64 	[%rd19+-8], %fd15;
	ld.global.f64 	%fd16, [%rd19];
	mul.f64 	%fd17, %fd1, %fd16;
	st.global.f64 	[%rd19], %fd17;
	ld.global.f64 	%fd18, [%rd22];
	sub.f64 	%fd19, %fd17, %fd18;
	st.global.f64 	[%rd19], %fd19;
	ld.global.f64 	%fd20, [%rd19+8];
	mul.f64 	%fd21, %fd1, %fd20;
	st.global.f64 	[%rd19+8], %fd21;
	ld.global.f64 	%fd22, [%rd22+8];
	sub.f64 	%fd23, %fd21, %fd22;
	st.global.f64 	[%rd19+8], %fd23;
	ld.global.f64 	%fd24, [%rd19+16];
	mul.f64 	%fd25, %fd1, %fd24;
	st.global.f64 	[%rd19+16], %fd25;
	ld.global.f64 	%fd26, [%rd22+16];
	sub.f64 	%fd27, %fd25, %fd26;
	st.global.f64 	[%rd19+16], %fd27;
	ld.global.f64 	%fd28, [%rd19+24];
	mul.f64 	%fd29, %fd1, %fd28;
	st.global.f64 	[%rd19+24], %fd29;
	ld.global.f64 	%fd30, [%rd22+24];
	sub.f64 	%fd31, %fd29, %fd30;
	st.global.f64 	[%rd19+24], %fd31;
	add.s32 	%r40, %r40, 8;
	ld.global.f64 	%fd32, [%rd19+32];
	mul.f64 	%fd33, %fd1, %fd32;
	st.global.f64 	[%rd19+32], %fd33;
	ld.global.f64 	%fd34, [%rd22+32];
	sub.f64 	%fd35, %fd33, %fd34;
	st.global.f64 	[%rd19+32], %fd35;
	add.s32 	%r38, %r38, 8;
	setp.eq.s32 	%p6, %r38, 0;
	@%p6 bra 	$L__BB0_8;
	bra.uni 	$L__BB0_7;
$L__BB0_8:
	setp.eq.s32 	%p7, %r6, 0;
	@%p7 bra 	$L__BB0_16;
	add.s32 	%r36, %r6, -1;
	setp.lt.u32 	%p8, %r36, 3;
	@%p8 bra 	$L__BB0_11;
	cvt.s64.s32 	%rd23, %r13;
	cvt.s64.s32 	%rd24, %r40;
	add.s64 	%rd25, %rd24, %rd23;
	shl.b64 	%rd26, %rd25, 3;
	add.s64 	%rd27, %rd1, %rd26;
	ld.global.f64 	%fd36, [%rd27+8];
	mul.f64 	%fd37, %fd1, %fd36;
	st.global.f64 	[%rd27+8], %fd37;
	add.s64 	%rd28, %rd24, %rd2;
	shl.b64 	%rd29, %rd28, 3;
	add.s64 	%rd30, %rd1, %rd29;
	ld.global.f64 	%fd38, [%rd30+8];
	sub.f64 	%fd39, %fd37, %fd38;
	st.global.f64 	[%rd27+8], %fd39;
	ld.global.f64 	%fd40, [%rd27+16];
	mul.f64 	%fd41, %fd1, %fd40;
	st.global.f64 	[%rd27+16], %fd41;
	ld.global.f64 	%fd42, [%rd30+16];
	sub.f64 	%fd43, %fd41, %fd42;
	st.global.f64 	[%rd27+16], %fd43;
	ld.global.f64 	%fd44, [%rd27+24];
	mul.f64 	%fd45, %fd1, %fd44;
	st.global.f64 	[%rd27+24], %fd45;
	ld.global.f64 	%fd46, [%rd30+24];
	sub.f64 	%fd47, %fd45, %fd46;
	st.global.f64 	[%rd27+24], %fd47;
	add.s32 	%r40, %r40, 4;
	ld.global.f64 	%fd48, [%rd27+32];
	mul.f64 	%fd49, %fd1, %fd48;
	st.global.f64 	[%rd27+32], %fd49;
	ld.global.f64 	%fd50, [%rd30+32];
	sub.f64 	%fd51, %fd49, %fd50;
	st.global.f64 	[%rd27+32], %fd51;
$L__BB0_11:
	setp.eq.s32 	%p9, %r7, 0;
	@%p9 bra 	$L__BB0_16;
	setp.eq.s32 	%p10, %r7, 1;
	@%p10 bra 	$L__BB0_14;
	cvt.s64.s32 	%rd31, %r13;
	cvt.s64.s32 	%rd32, %r40;
	add.s64 	%rd33, %rd32, %rd31;
	shl.b64 	%rd34, %rd33, 3;
	add.s64 	%rd35, %rd1, %rd34;
	ld.global.f64 	%fd52, [%rd35+8];
	mul.f64 	%fd53, %fd1, %fd52;
	st.global.f64 	[%rd35+8], %fd53;
	add.s64 	%rd36, %rd32, %rd2;
	shl.b64 	%rd37, %rd36, 3;
	add.s64 	%rd38, %rd1, %rd37;
	ld.global.f64 	%fd54, [%rd38+8];
	sub.f64 	%fd55, %fd53, %fd54;
	st.global.f64 	[%rd35+8], %fd55;
	add.s32 	%r40, %r40, 2;
	ld.global.f64 	%fd56, [%rd35+16];
	mul.f64 	%fd57, %fd1, %fd56;
	st.global.f64 	[%rd35+16], %fd57;
	ld.global.f64 	%fd58, [%rd38+16];
	sub.f64 	%fd59, %fd57, %fd58;
	st.global.f64 	[%rd35+16], %fd59;
$L__BB0_14:
	setp.eq.s32 	%p11, %r9, 0;
	@%p11 bra 	$L__BB0_16;
	cvt.s64.s32 	%rd39, %r13;
	cvt.s64.s32 	%rd40, %r40;
	add.s64 	%rd41, %rd40, %rd39;
	shl.b64 	%rd42, %rd41, 3;
	add.s64 	%rd43, %rd1, %rd42;
	ld.global.f64 	%fd60, [%rd43+8];
	mul.f64 	%fd61, %fd1, %fd60;
	st.global.f64 	[%rd43+8], %fd61;
	add.s64 	%rd44, %rd40, %rd2;
	shl.b64 	%rd45, %rd44, 3;
	add.s64 	%rd46, %rd1, %rd45;
	ld.global.f64 	%fd62, [%rd46+8];
	sub.f64 	%fd63, %fd61, %fd62;
	st.global.f64 	[%rd43+8], %fd63;
$L__BB0_16:
	add.s32 	%r37, %r37, 1;
	setp.lt.s32 	%p12, %r37, %r11;
	@%p12 bra 	$L__BB0_4;
$L__BB0_17:
	ret;

}


// ===== COMPILED SASS (sm_100) =====

	.target	sm_100

	.elftype	@"ET_EXEC"


//--------------------- .note.nv.tkinfo           --------------------------
	.section	.note.nv.tkinfo,"",@"SHT_NOTE"
	.sectionflags	@"SHF_NOTE_NV_TKINFO"
	.tkinfo
        /*0018*/ 	.word	0x00000002
        /*0030*/ 	.string	""
        /*0030*/ 	.string	"ptxas"
        /*0030*/ 	.string	"Cuda compilation tools, release 13.0, V13.0.88"
        /*0030*/ 	.string	"Build cuda_13.0.r13.0/compiler.36424714_0"
        /*0030*/ 	.string	"-arch sm_100 -m 64 "



//--------------------- .note.nv.cuinfo           --------------------------
	.section	.note.nv.cuinfo,"",@"SHT_NOTE"
	.sectionflags	@"SHF_NOTE_NV_CUINFO"
        /*0018*/ 	.short	0x0002
        /*001a*/ 	.short	0x0064
        /*001c*/ 	.short	0x0082
	.zero		2


//--------------------- .nv.info                  --------------------------
	.section	.nv.info,"",@"SHT_CUDA_INFO"
	.align	4


	//----- nvinfo : EIATTR_REGCOUNT
	.align		4
        /*0000*/ 	.byte	0x04, 0x2f
        /*0002*/ 	.short	(.L_1 - .L_0)
	.align		4
.L_0:
        /*0004*/ 	.word	index@(_Z17KernelForwardElimPdPiS0_S0_)
        /*0008*/ 	.word	0x00000020


	//----- nvinfo : EIATTR_FRAME_SIZE
	.align		4
.L_1:
        /*000c*/ 	.byte	0x04, 0x11
        /*000e*/ 	.short	(.L_3 - .L_2)
	.align		4
.L_2:
        /*0010*/ 	.word	index@($__internal_0_$__cuda_sm20_div_rn_f64_full)
        /*0014*/ 	.word	0x00000000


	//----- nvinfo : EIATTR_FRAME_SIZE
	.align		4
.L_3:
        /*0018*/ 	.byte	0x04, 0x11
        /*001a*/ 	.short	(.L_5 - .L_4)
	.align		4
.L_4:
        /*001c*/ 	.word	index@(_Z17KernelForwardElimPdPiS0_S0_)
        /*0020*/ 	.word	0x00000000


	//----- nvinfo : EIATTR_MIN_STACK_SIZE
	.align		4
.L_5:
        /*0024*/ 	.byte	0x04, 0x12
        /*0026*/ 	.short	(.L_7 - .L_6)
	.align		4
.L_6:
        /*0028*/ 	.word	index@(_Z17KernelForwardElimPdPiS0_S0_)
        /*002c*/ 	.word	0x00000000
.L_7:


//--------------------- .nv.compat                --------------------------
	.section	.nv.compat,"",@"SHT_CUDA_COMPAT_INFO"
	.align	4
        /*0000*/ 	.byte	0x02, 0x09, 0x00, 0x00, 0x02, 0x02, 0x01, 0x00, 0x02, 0x05, 0x05, 0x00, 0x03, 0x07, 0x01, 0x01
        /*0010*/ 	.byte	0x02, 0x03, 0x00, 0x00, 0x02, 0x06, 0x01, 0x00, 0x04, 0x0b, 0x08, 0x00, 0x01, 0x00, 0x00, 0x00
        /*0020*/ 	.byte	0x00, 0x00, 0x00, 0x00


//--------------------- .nv.info._Z17KernelForwardElimPdPiS0_S0_ --------------------------
	.section	.nv.info._Z17KernelForwardElimPdPiS0_S0_,"",@"SHT_CUDA_INFO"
	.sectionflags	@""
	.align	4


	//----- nvinfo : EIATTR_CUDA_API_VERSION
	.align		4
        /*0000*/ 	.byte	0x04, 0x37
        /*0002*/ 	.short	(.L_9 - .L_8)
.L_8:
        /*0004*/ 	.word	0x00000082


	//----- nvinfo : EIATTR_KPARAM_INFO
	.align		4
.L_9:
        /*0008*/ 	.byte	0x04, 0x17
        /*000a*/ 	.short	(.L_11 - .L_10)
.L_10:
        /*000c*/ 	.word	0x00000000
        /*0010*/ 	.short	0x0003
        /*0012*/ 	.short	0x0018
        /*0014*/ 	.byte	0x00, 0xf5, 0x21, 0x00


	//----- nvinfo : EIATTR_KPARAM_INFO
	.align		4
.L_11:
        /*0018*/ 	.byte	0x04, 0x17
        /*001a*/ 	.short	(.L_13 - .L_12)
.L_12:
        /*001c*/ 	.word	0x00000000
        /*0020*/ 	.short	0x0002
        /*0022*/ 	.short	0x0010
        /*0024*/ 	.byte	0x00, 0xf5, 0x21, 0x00


	//----- nvinfo : EIATTR_KPARAM_INFO
	.align		4
.L_13:
        /*0028*/ 	.byte	0x04, 0x17
        /*002a*/ 	.short	(.L_15 - .L_14)
.L_14:
        /*002c*/ 	.word	0x00000000
        /*0030*/ 	.short	0x0001
        /*0032*/ 	.short	0x0008
        /*0034*/ 	.byte	0x00, 0xf5, 0x21, 0x00


	//----- nvinfo : EIATTR_KPARAM_INFO
	.align		4
.L_15:
        /*0038*/ 	.byte	0x04, 0x17
        /*003a*/ 	.short	(.L_17 - .L_16)
.L_16:
        /*003c*/ 	.word	0x00000000
        /*0040*/ 	.short	0x0000
        /*0042*/ 	.short	0x0000
        /*0044*/ 	.byte	0x00, 0xf5, 0x21, 0x00


	//----- nvinfo : EIATTR_SPARSE_MMA_MASK
	.align		4
.L_17:
        /*0048*/ 	.byte	0x03, 0x50
        /*004a*/ 	.short	0x0000


	//----- nvinfo : EIATTR_MAXREG_COUNT
	.align		4
        /*004c*/ 	.byte	0x03, 0x1b
        /*004e*/ 	.short	0x00ff


	//----- nvinfo : EIATTR_MERCURY_ISA_VERSION
	.align		4
        /*0050*/ 	.byte	0x03, 0x5f
        /*0052*/ 	.short	0x0101


	//----- nvinfo : EIATTR_VRC_CTA_INIT_COUNT
	.align		4
        /*0054*/ 	.byte	0x02, 0x4a
	.zero		1
	.zero		1


	//----- nvinfo : EIATTR_EXIT_INSTR_OFFSETS
	.align		4
        /*0058*/ 	.byte	0x04, 0x1c
        /*005a*/ 	.short	(.L_19 - .L_18)


	//   ....[0]....
.L_18:
        /*005c*/ 	.word	0x000000e0


	//   ....[1]....
        /*0060*/ 	.word	0x00000100


	//   ....[2]....
        /*0064*/ 	.word	0x00000160


	//   ....[3]....
        /*0068*/ 	.word	0x00000ee0


	//----- nvinfo : EIATTR_CRS_STACK_SIZE
	.align		4
.L_19:
        /*006c*/ 	.byte	0x04, 0x1e
        /*006e*/ 	.short	(.L_21 - .L_20)
.L_20:
        /*0070*/ 	.word	0x00000000


	//----- nvinfo : EIATTR_CBANK_PARAM_SIZE
	.align		4
.L_21:
        /*0074*/ 	.byte	0x03, 0x19
        /*0076*/ 	.short	0x0020


	//----- nvinfo : EIATTR_PARAM_CBANK
	.align		4
        /*0078*/ 	.byte	0x04, 0x0a
        /*007a*/ 	.short	(.L_23 - .L_22)
	.align		4
.L_22:
        /*007c*/ 	.word	index@(.nv.constant0._Z17KernelForwardElimPdPiS0_S0_)
        /*0080*/ 	.short	0x0380
        /*0082*/ 	.short	0x0020


	//----- nvinfo : EIATTR_SW_WAR
	.align		4
.L_23:
        /*0084*/ 	.byte	0x04, 0x36
        /*0086*/ 	.short	(.L_25 - .L_24)
.L_24:
        /*0088*/ 	.word	0x00000008
.L_25:


//--------------------- .nv.callgraph             --------------------------
	.section	.nv.callgraph,"",@"SHT_CUDA_CALLGRAPH"
	.align	4
	.sectionentsize	8
	.align		4
        /*0000*/ 	.word	0x00000000
	.align		4
        /*0004*/ 	.word	0xffffffff
	.align		4
        /*0008*/ 	.word	0x00000000
	.align		4
        /*000c*/ 	.word	0xfffffffe
	.align		4
        /*0010*/ 	.word	0x00000000
	.align		4
        /*0014*/ 	.word	0xfffffffd
	.align		4
        /*0018*/ 	.word	0x00000000
	.align		4
        /*001c*/ 	.word	0xfffffffc


//--------------------- .text._Z17KernelForwardElimPdPiS0_S0_ --------------------------
	.section	.text._Z17KernelForwardElimPdPiS0_S0_,"ax",@progbits
	.align	128
        .global         _Z17KernelForwardElimPdPiS0_S0_
        .type           _Z17KernelForwardElimPdPiS0_S0_,@function
        .size           _Z17KernelForwardElimPdPiS0_S0_,(.L_x_15 - _Z17KernelForwardElimPdPiS0_S0_)
        .other          _Z17KernelForwardElimPdPiS0_S0_,@"STO_CUDA_ENTRY STV_DEFAULT"
_Z17KernelForwardElimPdPiS0_S0_:
.text._Z17KernelForwardElimPdPiS0_S0_:
[----:B------:R-:W-:Y:S08]  /*0000*/  LDC R1, c[0x0][0x37c] ;  /* 0x0000df00ff017b82 */ /* 0x000ff00000000800 */
[----:B------:R-:W0:Y:S01]  /*0010*/  LDC.64 R4, c[0x0][0x390] ;  /* 0x0000e400ff047b82 */ /* 0x000e220000000a00 */
[----:B------:R-:W0:Y:S07]  /*0020*/  LDCU.64 UR16, c[0x0][0x358] ;  /* 0x00006b00ff1077ac */ /* 0x000e2e0008000a00 */
[----:B------:R-:W1:Y:S01]  /*0030*/  LDC.64 R2, c[0x0][0x398] ;  /* 0x0000e600ff027b82 */ /* 0x000e620000000a00 */
[----:B0-----:R-:W2:Y:S04]  /*0040*/  LDG.E R4, desc[UR16][R4.64] ;  /* 0x0000001004047981 */ /* 0x001ea8000c1e1900 */
[----:B-1----:R-:W3:Y:S03]  /*0050*/  LDG.E R7, desc[UR16][R2.64] ;  /* 0x0000001002077981 */ /* 0x002ee6000c1e1900 */
[----:B------:R-:W0:Y:S01]  /*0060*/  S2UR UR4, SR_CTAID.X ;  /* 0x00000000000479c3 */ /* 0x000e220000002500 */
[----:B------:R-:W0:Y:S07]  /*0070*/  S2R R0, SR_TID.X ;  /* 0x0000000000007919 */ /* 0x000e2e0000002100 */
[----:B------:R-:W0:Y:S02]  /*0080*/  LDC R9, c[0x0][0x360] ;  /* 0x0000d800ff097b82 */ /* 0x000e240000000800 */
[----:B0-----:R-:W-:Y:S01]  /*0090*/  IMAD R0, R9, UR4, R0 ;  /* 0x0000000409007c24 */ /* 0x001fe2000f8e0200 */
[----:B--2---:R-:W-:-:S13]  /*00a0*/  R2UR UR6, R4 ;  /* 0x00000000040672ca */ /* 0x004fda00000e0000 */
[----:B---3--:R-:W-:-:S04]  /*00b0*/  IMAD R0, R7, R0, UR6 ;  /* 0x0000000607007e24 */ /* 0x008fc8000f8e0200 */
[----:B------:R-:W-:-:S05]  /*00c0*/  VIADD R0, R0, 0x1 ;  /* 0x0000000100007836 */ /* 0x000fca0000000000 */
[----:B------:R-:W-:-:S13]  /*00d0*/  ISETP.GT.AND P0, PT, R0, UR6, PT ;  /* 0x0000000600007c0c */ /* 0x000fda000bf04270 */
[----:B------:R-:W-:Y:S05]  /*00e0*/  @!P0 EXIT ;  /* 0x000000000000894d */ /* 0x000fea0003800000 */
[----:B------:R-:W-:-:S13]  /*00f0*/  ISETP.GE.AND P0, PT, R7, 0x1, PT ;  /* 0x000000010700780c */ /* 0x000fda0003f06270 */
[----:B------:R-:W-:Y:S05]  /*0100*/  @!P0 EXIT ;  /* 0x000000000000894d */ /* 0x000fea0003800000 */
[----:B------:R-:W0:Y:S02]  /*0110*/  LDC.64 R2, c[0x0][0x388] ;  /* 0x0000e200ff027b82 */ /* 0x000e240000000a00 */
[----:B0-----:R-:W2:Y:S02]  /*0120*/  LDG.E R2, desc[UR16][R2.64] ;  /* 0x0000001002027981 */ /* 0x001ea4000c1e1900 */
[----:B--2---:R-:W-:-:S13]  /*0130*/  R2UR UR14, R2 ;  /* 0x00000000020e72ca */ /* 0x004fda00000e0000 */
[----:B------:R-:W-:-:S06]  /*0140*/  UISETP.GE.AND UP0, UPT, UR6, UR14, UPT ;  /* 0x0000000e0600728c */ /* 0x000fcc000bf06270 */
[----:B------:R-:W-:-:S13]  /*0150*/  PLOP3.LUT P0, PT, PT, PT, UP0, 0x80, 0x8 ;  /* 0x000000000008781c */ /* 0x000fda0003f0f008 */
[----:B------:R-:W-:Y:S05]  /*0160*/  @P0 EXIT ;  /* 0x000000000000094d */ /* 0x000fea0003800000 */
[----:B------:R-:W-:Y:S01]  /*0170*/  IMAD.U32 R4, RZ, RZ, UR6 ;  /* 0x00000006ff047e24 */ /* 0x000fe2000f8e00ff */
[----:B------:R-:W0:Y:S01]  /*0180*/  LDCU.64 UR4, c[0x0][0x380] ;  /* 0x00007000ff0477ac */ /* 0x000e220008000a00 */
[----:B------:R-:W-:Y:S02]  /*0190*/  IMAD.MOV.U32 R3, RZ, RZ, 0x1 ;  /* 0x00000001ff037424 */ /* 0x000fe400078e00ff */
[----:B------:R-:W-:Y:S01]  /*01a0*/  IMAD.MOV.U32 R2, RZ, RZ, R0 ;  /* 0x000000ffff027224 */ /* 0x000fe200078e0000 */
[----:B------:R-:W-:Y:S02]  /*01b0*/  UIADD3 UR7, UPT, UPT, UR14, 0x1, URZ ;  /* 0x000000010e077890 */ /* 0x000fe4000fffe0ff */
[----:B------:R-:W-:Y:S01]  /*01c0*/  VIADDMNMX R4, R4, R3, UR14, !PT ;  /* 0x0000000e04047e46 */ /* 0x000fe2000f800103 */
[----:B------:R-:W-:Y:S01]  /*01d0*/  IMAD.IADD R5, R7, 0x1, R2 ;  /* 0x0000000107057824 */ /* 0x000fe200078e0202 */
[----:B------:R-:W-:-:S03]  /*01e0*/  UIMAD UR7, UR6, UR7, URZ ;  /* 0x00000007060772a4 */ /* 0x000fc6000f8e02ff */
[C---:B------:R-:W-:Y:S01]  /*01f0*/  VIADD R3, R4.reuse, -UR6 ;  /* 0x8000000604037c36 */ /* 0x040fe20008000000 */
[----:B------:R-:W-:Y:S02]  /*0200*/  UIADD3 UR8, UPT, UPT, UR6, UR7, URZ ;  /* 0x0000000706087290 */ /* 0x000fe4000fffe0ff */
[----:B------:R-:W-:Y:S01]  /*0210*/  IADD3 R4, PT, PT, -R4, UR6, RZ ;  /* 0x0000000604047c10 */ /* 0x000fe2000fffe1ff */
[----:B------:R-:W-:Y:S01]  /*0220*/  USHF.R.S32.HI UR15, URZ, 0x1f, UR7 ;  /* 0x0000001fff0f7899 */ /* 0x000fe20008011407 */
[C---:B------:R-:W-:Y:S02]  /*0230*/  LOP3.LUT R22, R3.reuse, 0xfffffff8, RZ, 0xc0, !PT ;  /* 0xfffffff803167812 */ /* 0x040fe400078ec0ff */
[C---:B------:R-:W-:Y:S01]  /*0240*/  LOP3.LUT R6, R3.reuse, 0x7, RZ, 0xc0, !PT ;  /* 0x0000000703067812 */ /* 0x040fe200078ec0ff */
[----:B0-----:R-:W-:Y:S01]  /*0250*/  UIMAD.WIDE UR4, UR8, 0x8, UR4 ;  /* 0x00000008080478a5 */ /* 0x001fe2000f8e0204 */
[----:B------:R-:W-:Y:S01]  /*0260*/  LOP3.LUT R7, R3, 0x3, RZ, 0xc0, !PT ;  /* 0x0000000303077812 */ /* 0x000fe200078ec0ff */
[----:B------:R-:W-:-:S10]  /*0270*/  IMAD.MOV R22, RZ, RZ, -R22 ;  /* 0x000000ffff167224 */ /* 0x000fd400078e0a16 */
.L_x_8:
[----:B------:R-:W-:Y:S01]  /*0280*/  ISETP.GE.AND P0, PT, R2, UR14, PT ;  /* 0x0000000e02007c0c */ /* 0x000fe2000bf06270 */
[----:B------:R-:W-:-:S12]  /*0290*/  BSSY.RECONVERGENT B0, `(.L_x_0) ;  /* 0x00000c1000007945 */ /* 0x000fd80003800200 */
[----:B0123--:R-:W-:Y:S05]  /*02a0*/  @P0 BRA `(.L_x_1) ;  /* 0x0000000800fc0947 */ /* 0x00ffea0003800000 */
[----:B------:R-:W0:Y:S01]  /*02b0*/  LDC.64 R10, c[0x0][0x380] ;  /* 0x0000e000ff0a7b82 */ /* 0x000e220000000a00 */
[----:B------:R-:W-:-:S04]  /*02c0*/  IMAD R23, R2, UR14, R2 ;  /* 0x0000000e02177c24 */ /* 0x000fc8000f8e0202 */
[----:B------:R-:W-:-:S04]  /*02d0*/  VIADD R9, R23, UR6 ;  /* 0x0000000617097c36 */ /* 0x000fc80008000000 */
[----:B0-----:R-:W-:-:S06]  /*02e0*/  IMAD.WIDE R10, R9, 0x8, R10 ;  /* 0x00000008090a7825 */ /* 0x001fcc00078e020a */
[----:B------:R-:W2:Y:S01]  /*02f0*/  LDG.E.64 R10, desc[UR16][R10.64] ;  /* 0x000000100a0a7981 */ /* 0x000ea2000c1e1b00 */
[----:B------:R-:W-:Y:S02]  /*0300*/  IMAD.U32 R12, RZ, RZ, UR4 ;  /* 0x00000004ff0c7e24 */ /* 0x000fe4000f8e00ff */
[----:B------:R-:W-:-:S06]  /*0310*/  IMAD.U32 R13, RZ, RZ, UR5 ;  /* 0x00000005ff0d7e24 */ /* 0x000fcc000f8e00ff */
[----:B------:R-:W3:Y:S01]  /*0320*/  LDG.E.64 R12, desc[UR16][R12.64] ;  /* 0x000000100c0c7981 */ /* 0x000ee2000c1e1b00 */
[----:B------:R-:W-:Y:S01]  /*0330*/  IMAD.MOV.U32 R8, RZ, RZ, 0x1 ;  /* 0x00000001ff087424 */ /* 0x000fe200078e00ff */
[----:B------:R-:W-:Y:S01]  /*0340*/  BSSY.RECONVERGENT B1, `(.L_x_2) ;  /* 0x0000013000017945 */ /* 0x000fe20003800200 */
[----:B------:R-:W-:Y:S01]  /*0350*/  ISETP.GT.U32.AND P1, PT, R4, -0x8, PT ;  /* 0xfffffff80400780c */ /* 0x000fe20003f24070 */
[----:B--2---:R-:W0:Y:S01]  /*0360*/  MUFU.RCP64H R9, R11 ;  /* 0x0000000b00097308 */ /* 0x004e220000001800 */
[----:B---3--:R-:W-:Y:S02]  /*0370*/  FSETP.GEU.AND P2, PT, |R13|, 6.5827683646048100446e-37, PT ;  /* 0x036000000d00780b */ /* 0x008fe40003f4e200 */
[----:B0-----:R-:W-:-:S08]  /*0380*/  DFMA R14, -R10, R8, 1 ;  /* 0x3ff000000a0e742b */ /* 0x001fd00000000108 */
[----:B------:R-:W-:-:S08]  /*0390*/  DFMA R14, R14, R14, R14 ;  /* 0x0000000e0e0e722b */ /* 0x000fd0000000000e */
[----:B------:R-:W-:-:S08]  /*03a0*/  DFMA R14, R8, R14, R8 ;  /* 0x0000000e080e722b */ /* 0x000fd00000000008 */
[----:B------:R-:W-:-:S08]  /*03b0*/  DFMA R8, -R10, R14, 1 ;  /* 0x3ff000000a08742b */ /* 0x000fd0000000010e */
[----:B------:R-:W-:-:S08]  /*03c0*/  DFMA R8, R14, R8, R14 ;  /* 0x000000080e08722b */ /* 0x000fd0000000000e */
[----:B------:R-:W-:-:S08]  /*03d0*/  DMUL R14, R12, R8 ;  /* 0x000000080c0e7228 */ /* 0x000fd00000000000 */
[----:B------:R-:W-:-:S08]  /*03e0*/  DFMA R16, -R10, R14, R12 ;  /* 0x0000000e0a10722b */ /* 0x000fd0000000010c */
[----:B------:R-:W-:-:S10]  /*03f0*/  DFMA R8, R8, R16, R14 ;  /* 0x000000100808722b */ /* 0x000fd4000000000e */
[----:B------:R-:W-:-:S05]  /*0400*/  FFMA R0, RZ, R11, R9 ;  /* 0x0000000bff007223 */ /* 0x000fca0000000009 */
[----:B------:R-:W-:-:S13]  /*0410*/  FSETP.GT.AND P0, PT, |R0|, 1.469367938527859385e-39, PT ;  /* 0x001000000000780b */ /* 0x000fda0003f04200 */
[----:B------:R-:W-:Y:S05]  /*0420*/  @P0 BRA P2, `(.L_x_3) ;  /* 0x0000000000100947 */ /* 0x000fea0001000000 */
[----:B------:R-:W-:-:S07]  /*0430*/  MOV R0, 0x450 ;  /* 0x0000045000007802 */ /* 0x000fce0000000f00 */
[----:B------:R-:W-:Y:S05]  /*0440*/  CALL.REL.NOINC `($__internal_0_$__cuda_sm20_div_rn_f64_full) ;  /* 0x0000000800a87944 */ /* 0x000fea0003c00000 */
[----:B------:R-:W-:Y:S02]  /*0450*/  IMAD.MOV.U32 R8, RZ, RZ, R16 ;  /* 0x000000ffff087224 */ /* 0x000fe400078e0010 */
[----:B------:R-:W-:-:S07]  /*0460*/  IMAD.MOV.U32 R9, RZ, RZ, R17 ;  /* 0x000000ffff097224 */ /* 0x000fce00078e0011 */
.L_x_3:
[----:B------:R-:W-:Y:S05]  /*0470*/  BSYNC.RECONVERGENT B1 ;  /* 0x0000000000017941 */ /* 0x000fea0003800200 */
.L_x_2:
[----:B------:R-:W-:Y:S01]  /*0480*/  UMOV UR8, UR6 ;  /* 0x0000000600087c82 */ /* 0x000fe20008000000 */
[----:B------:R-:W-:Y:S01]  /*0490*/  ISETP.NE.AND P2, PT, R6, RZ, PT ;  /* 0x000000ff0600720c */ /* 0x000fe20003f45270 */
[----:B------:R-:W-:-:S12]  /*04a0*/  @P1 BRA `(.L_x_4) ;  /* 0x0000000400141947 */ /* 0x000fd80003800000 */
[----:B------:R-:W0:Y:S01]  /*04b0*/  LDCU.64 UR8, c[0x0][0x380] ;  /* 0x00007000ff0877ac */ /* 0x000e220008000a00 */
[----:B------:R-:W-:Y:S01]  /*04c0*/  IMAD.MOV.U32 R24, RZ, RZ, R22 ;  /* 0x000000ffff187224 */ /* 0x000fe200078e0016 */
[----:B------:R-:W-:Y:S01]  /*04d0*/  SHF.R.S32.HI R0, RZ, 0x1f, R23 ;  /* 0x0000001fff007819 */ /* 0x000fe20000011417 */
[----:B0-----:R-:W-:-:S03]  /*04e0*/  UIADD3 UR11, UP0, UPT, UR8, 0x20, URZ ;  /* 0x00000020080b7890 */ /* 0x001fc6000ff1e0ff */
[----:B------:R-:W-:Y:S01]  /*04f0*/  UMOV UR8, UR6 ;  /* 0x0000000600087c82 */ /* 0x000fe20008000000 */
[----:B------:R-:W-:-:S12]  /*0500*/  UIADD3.X UR12, UPT, UPT, URZ, UR9, URZ, UP0, !UPT ;  /* 0x00000009ff0c7290 */ /* 0x000fd800087fe4ff */
.L_x_5:
[----:B------:R-:W-:Y:S02]  /*0510*/  USHF.R.S32.HI UR9, URZ, 0x1f, UR8 ;  /* 0x0000001fff097899 */ /* 0x000fe40008011408 */
[----:B-1----:R-:W-:-:S04]  /*0520*/  IADD3 R11, P0, PT, R23, UR8, RZ ;  /* 0x00000008170b7c10 */ /* 0x002fc8000ff1e0ff */
[----:B------:R-:W-:Y:S02]  /*0530*/  IADD3.X R12, PT, PT, R0, UR9, RZ, P0, !PT ;  /* 0x00000009000c7c10 */ /* 0x000fe400087fe4ff */
[----:B------:R-:W-:-:S04]  /*0540*/  LEA R10, P0, R11, UR11, 0x3 ;  /* 0x0000000b0b0a7c11 */ /* 0x000fc8000f8018ff */
[----:B------:R-:W-:-:S05]  /*0550*/  LEA.HI.X R11, R11, UR12, R12, 0x3, P0 ;  /* 0x0000000c0b0b7c11 */ /* 0x000fca00080f1c0c */
[----:B------:R-:W2:Y:S01]  /*0560*/  LDG.E.64 R26, desc[UR16][R10.64+-0x18] ;  /* 0xffffe8100a1a7981 */ /* 0x000ea2000c1e1b00 */
[----:B------:R-:W-:-:S03]  /*0570*/  UIADD3 UR10, UP0, UPT, UR7, UR8, URZ ;  /* 0x00000008070a7290 */ /* 0x000fc6000ff1e0ff */
[----:B------:R-:W3:Y:S01]  /*0580*/  LDG.E.64 R20, desc[UR16][R10.64+-0x10] ;  /* 0xfffff0100a147981 */ /* 0x000ee2000c1e1b00 */
[----:B------:R-:W-:Y:S02]  /*0590*/  UIADD3.X UR9, UPT, UPT, UR15, UR9, URZ, UP0, !UPT ;  /* 0x000000090f097290 */ /* 0x000fe400087fe4ff */
[----:B------:R-:W-:Y:S01]  /*05a0*/  ULEA UR13, UP0, UR10, UR11, 0x3 ;  /* 0x0000000b0a0d7291 */ /* 0x000fe2000f8018ff */
[----:B------:R-:W4:Y:S03]  /*05b0*/  LDG.E.64 R16, desc[UR16][R10.64+-0x8] ;  /* 0xfffff8100a107981 */ /* 0x000f26000c1e1b00 */
[----:B------:R-:W-:Y:S01]  /*05c0*/  ULEA.HI.X UR9, UR10, UR12, UR9, 0x3, UP0 ;  /* 0x0000000c0a097291 */ /* 0x000fe200080f1c09 */
[----:B------:R-:W5:Y:S01]  /*05d0*/  LDG.E.64 R18, desc[UR16][R10.64] ;  /* 0x000000100a127981 */ /* 0x000f62000c1e1b00 */
[----:B------:R-:W-:-:S04]  /*05e0*/  IMAD.U32 R12, RZ, RZ, UR13 ;  /* 0x0000000dff0c7e24 */ /* 0x000fc8000f8e00ff */
[----:B------:R-:W-:Y:S01]  /*05f0*/  IMAD.U32 R13, RZ, RZ, UR9 ;  /* 0x00000009ff0d7e24 */ /* 0x000fe2000f8e00ff */
[----:B--2---:R-:W-:-:S07]  /*0600*/  DMUL R26, R26, R8 ;  /* 0x000000081a1a7228 */ /* 0x004fce0000000000 */
[----:B------:R-:W-:Y:S04]  /*0610*/  STG.E.64 desc[UR16][R10.64+-0x18], R26 ;  /* 0xffffe81a0a007986 */ /* 0x000fe8000c101b10 */
[----:B------:R-:W2:Y:S01]  /*0620*/  LDG.E.64 R14, desc[UR16][R12.64+-0x18] ;  /* 0xffffe8100c0e7981 */ /* 0x000ea2000c1e1b00 */
[----:B---3--:R-:W-:-:S07]  /*0630*/  DMUL R20, R20, R8 ;  /* 0x0000000814147228 */ /* 0x008fce0000000000 */
[----:B------:R-:W-:Y:S01]  /*0640*/  STG.E.64 desc[UR16][R10.64+-0x10], R20 ;  /* 0xfffff0140a007986 */ /* 0x000fe2000c101b10 */
[----:B--2---:R-:W-:-:S07]  /*0650*/  DADD R28, R26, -R14 ;  /* 0x000000001a1c7229 */ /* 0x004fce000000080e */
[----:B------:R0:W-:Y:S04]  /*0660*/  STG.E.64 desc[UR16][R10.64+-0x18], R28 ;  /* 0xffffe81c0a007986 */ /* 0x0001e8000c101b10 */
[----:B------:R-:W0:Y:S01]  /*0670*/  LDG.E.64 R14, desc[UR16][R12.64+-0x10] ;  /* 0xfffff0100c0e7981 */ /* 0x000e22000c1e1b00 */
[----:B----4-:R-:W-:-:S07]  /*0680*/  DMUL R16, R16, R8 ;  /* 0x0000000810107228 */ /* 0x010fce0000000000 */
[----:B------:R1:W-:Y:S01]  /*0690*/  STG.E.64 desc[UR16][R10.64+-0x8], R16 ;  /* 0xfffff8100a007986 */ /* 0x0003e2000c101b10 */
[----:B0-----:R-:W-:Y:S02]  /*06a0*/  DADD R28, R20, -R14 ;  /* 0x00000000141c7229 */ /* 0x001fe4000000080e */
[----:B-----5:R-:W-:Y:S01]  /*06b0*/  DMUL R18, R18, R8 ;  /* 0x0000000812127228 */ /* 0x020fe20000000000 */
[----:B------:R-:W2:Y:S04]  /*06c0*/  LDG.E.64 R20, desc[UR16][R10.64+0x8] ;  /* 0x000008100a147981 */ /* 0x000ea8000c1e1b00 */
[----:B------:R-:W-:Y:S04]  /*06d0*/  STG.E.64 desc[UR16][R10.64+-0x10], R28 ;  /* 0xfffff01c0a007986 */ /* 0x000fe8000c101b10 */
[----:B------:R-:W3:Y:S04]  /*06e0*/  LDG.E.64 R14, desc[UR16][R12.64+-0x8] ;  /* 0xfffff8100c0e7981 */ /* 0x000ee8000c1e1b00 */
[----:B------:R-:W-:Y:S01]  /*06f0*/  STG.E.64 desc[UR16][R10.64], R18 ;  /* 0x000000120a007986 */ /* 0x000fe2000c101b10 */
[----:B---3--:R-:W-:-:S02]  /*0700*/  DADD R26, R16, -R14 ;  /* 0x00000000101a7229 */ /* 0x008fc4000000080e */
[----:B--2---:R-:W-:Y:S01]  /*0710*/  DMUL R20, R20, R8 ;  /* 0x0000000814147228 */ /* 0x004fe20000000000 */
[----:B-1----:R-:W2:Y:S04]  /*0720*/  LDG.E.64 R16, desc[UR16][R10.64+0x10] ;  /* 0x000010100a107981 */ /* 0x002ea8000c1e1b00 */
[----:B------:R0:W-:Y:S04]  /*0730*/  STG.E.64 desc[UR16][R10.64+-0x8], R26 ;  /* 0xfffff81a0a007986 */ /* 0x0001e8000c101b10 */
[----:B------:R-:W0:Y:S04]  /*0740*/  LDG.E.64 R14, desc[UR16][R12.64] ;  /* 0x000000100c0e7981 */ /* 0x000e28000c1e1b00 */
[----:B------:R1:W-:Y:S01]  /*0750*/  STG.E.64 desc[UR16][R10.64+0x8], R20 ;  /* 0x000008140a007986 */ /* 0x0003e2000c101b10 */
[----:B0-----:R-:W-:-:S07]  /*0760*/  DADD R26, R18, -R14 ;  /* 0x00000000121a7229 */ /* 0x001fce000000080e */
[----:B------:R0:W-:Y:S04]  /*0770*/  STG.E.64 desc[UR16][R10.64], R26 ;  /* 0x0000001a0a007986 */ /* 0x0001e8000c101b10 */
[----:B------:R-:W3:Y:S01]  /*0780*/  LDG.E.64 R14, desc[UR16][R12.64+0x8] ;  /* 0x000008100c0e7981 */ /* 0x000ee2000c1e1b00 */
[----:B--2---:R-:W-:-:S07]  /*0790*/  DMUL R16, R16, R8 ;  /* 0x0000000810107228 */ /* 0x004fce0000000000 */
[----:B------:R2:W-:Y:S01]  /*07a0*/  STG.E.64 desc[UR16][R10.64+0x10], R16 ;  /* 0x000010100a007986 */ /* 0x0005e2000c101b10 */
[----:B---3--:R-:W-:-:S03]  /*07b0*/  DADD R28, R20, -R14 ;  /* 0x00000000141c7229 */ /* 0x008fc6000000080e */
[----:B------:R-:W3:Y:S04]  /*07c0*/  LDG.E.64 R14, desc[UR16][R10.64+0x18] ;  /* 0x000018100a0e7981 */ /* 0x000ee8000c1e1b00 */
[----:B-1----:R-:W4:Y:S04]  /*07d0*/  LDG.E.64 R20, desc[UR16][R10.64+0x20] ;  /* 0x000020100a147981 */ /* 0x002f28000c1e1b00 */
[----:B------:R1:W-:Y:S04]  /*07e0*/  STG.E.64 desc[UR16][R10.64+0x8], R28 ;  /* 0x0000081c0a007986 */ /* 0x0003e8000c101b10 */
[----:B------:R-:W0:Y:S01]  /*07f0*/  LDG.E.64 R18, desc[UR16][R12.64+0x10] ;  /* 0x000010100c127981 */ /* 0x000e22000c1e1b00 */
[----:B---3--:R-:W-:-:S02]  /*0800*/  DMUL R14, R14, R8 ;  /* 0x000000080e0e7228 */ /* 0x008fc40000000000 */
[----:B0-----:R-:W-:-:S05]  /*0810*/  DADD R26, R16, -R18 ;  /* 0x00000000101a7229 */ /* 0x001fca0000000812 */
[----:B------:R1:W-:Y:S04]  /*0820*/  STG.E.64 desc[UR16][R10.64+0x18], R14 ;  /* 0x0000180e0a007986 */ /* 0x0003e8000c101b10 */
[----:B------:R1:W-:Y:S04]  /*0830*/  STG.E.64 desc[UR16][R10.64+0x10], R26 ;  /* 0x0000101a0a007986 */ /* 0x0003e8000c101b10 */
[----:B------:R-:W3:Y:S01]  /*0840*/  LDG.E.64 R18, desc[UR16][R12.64+0x18] ;  /* 0x000018100c127981 */ /* 0x000ee2000c1e1b00 */
[----:B----4-:R-:W-:-:S07]  /*0850*/  DMUL R20, R20, R8 ;  /* 0x0000000814147228 */ /* 0x010fce0000000000 */
[----:B------:R1:W-:Y:S01]  /*0860*/  STG.E.64 desc[UR16][R10.64+0x20], R20 ;  /* 0x000020140a007986 */ /* 0x0003e2000c101b10 */
[----:B---3--:R-:W-:-:S07]  /*0870*/  DADD R18, R14, -R18 ;  /* 0x000000000e127229 */ /* 0x008fce0000000812 */
[----:B------:R1:W-:Y:S04]  /*0880*/  STG.E.64 desc[UR16][R10.64+0x18], R18 ;  /* 0x000018120a007986 */ /* 0x0003e8000c101b10 */
[----:B--2---:R-:W2:Y:S01]  /*0890*/  LDG.E.64 R16, desc[UR16][R12.64+0x20] ;  /* 0x000020100c107981 */ /* 0x004ea2000c1e1b00 */
[----:B------:R-:W-:-:S05]  /*08a0*/  VIADD R24, R24, 0x8 ;  /* 0x0000000818187836 */ /* 0x000fca0000000000 */
[----:B------:R-:W-:Y:S01]  /*08b0*/  ISETP.NE.AND P0, PT, R24, RZ, PT ;  /* 0x000000ff1800720c */ /* 0x000fe20003f05270 */
[----:B------:R-:W-:Y:S01]  /*08c0*/  UIADD3 UR8, UPT, UPT, UR8, 0x8, URZ ;  /* 0x0000000808087890 */ /* 0x000fe2000fffe0ff */
[----:B--2---:R-:W-:-:S07]  /*08d0*/  DADD R16, R20, -R16 ;  /* 0x0000000014107229 */ /* 0x004fce0000000810 */
[----:B------:R1:W-:Y:S04]  /*08e0*/  STG.E.64 desc[UR16][R10.64+0x20], R16 ;  /* 0x000020100a007986 */ /* 0x0003e8000c101b10 */
[----:B------:R-:W-:Y:S05]  /*08f0*/  @P0 BRA `(.L_x_5) ;  /* 0xfffffffc00040947 */ /* 0x000fea000383ffff */
.L_x_4:
[----:B------:R-:W-:Y:S05]  /*0900*/  @!P2 BRA `(.L_x_1) ;  /* 0x000000040064a947 */ /* 0x000fea0003800000 */
[----:B------:R-:W-:Y:S01]  /*0910*/  VIADD R0, R6, 0xffffffff ;  /* 0xffffffff06007836 */ /* 0x000fe20000000000 */
[----:B------:R-:W-:-:S04]  /*0920*/  ISETP.NE.AND P1, PT, R7, RZ, PT ;  /* 0x000000ff0700720c */ /* 0x000fc80003f25270 */
[----:B------:R-:W-:-:S13]  /*0930*/  ISETP.GE.U32.AND P0, PT, R0, 0x3, PT ;  /* 0x000000030000780c */ /* 0x000fda0003f06070 */
[----:B------:R-:W-:Y:S05]  /*0940*/  @!P0 BRA `(.L_x_6) ;  /* 0x0000000000948947 */ /* 0x000fea0003800000 */
[----:B------:R-:W0:Y:S01]  /*0950*/  LDCU.64 UR12, c[0x0][0x380] ;  /* 0x00007000ff0c77ac */ /* 0x000e220008000a00 */
[----:B------:R-:W-:Y:S01]  /*0960*/  IADD3 R0, P0, PT, R23, UR8, RZ ;  /* 0x0000000817007c10 */ /* 0x000fe2000ff1e0ff */
[----:B------:R-:W-:-:S06]  /*0970*/  USHF.R.S32.HI UR9, URZ, 0x1f, UR8 ;  /* 0x0000001fff097899 */ /* 0x000fcc0008011408 */
[----:B-1----:R-:W-:Y:S02]  /*0980*/  LEA.HI.X.SX32 R11, R23, UR9, 0x1, P0 ;  /* 0x00000009170b7c11 */ /* 0x002fe400080f0eff */
[----:B0-----:R-:W-:-:S04]  /*0990*/  LEA R10, P0, R0, UR12, 0x3 ;  /* 0x0000000c000a7c11 */ /* 0x001fc8000f8018ff */
[----:B------:R-:W-:-:S05]  /*09a0*/  LEA.HI.X R11, R0, UR13, R11, 0x3, P0 ;  /* 0x0000000d000b7c11 */ /* 0x000fca00080f1c0b */
[----:B------:R-:W2:Y:S01]  /*09b0*/  LDG.E.64 R20, desc[UR16][R10.64+0x8] ;  /* 0x000008100a147981 */ /* 0x000ea2000c1e1b00 */
[----:B------:R-:W-:-:S03]  /*09c0*/  UIADD3 UR10, UP0, UPT, UR7, UR8, URZ ;  /* 0x00000008070a7290 */ /* 0x000fc6000ff1e0ff */
[----:B------:R-:W3:Y:S01]  /*09d0*/  LDG.E.64 R16, desc[UR16][R10.64+0x10] ;  /* 0x000010100a107981 */ /* 0x000ee2000c1e1b00 */
[----:B------:R-:W-:Y:S02]  /*09e0*/  UIADD3.X UR9, UPT, UPT, UR15, UR9, URZ, UP0, !UPT ;  /* 0x000000090f097290 */ /* 0x000fe400087fe4ff */
[----:B------:R-:W-:Y:S01]  /*09f0*/  ULEA UR11, UP0, UR10, UR12, 0x3 ;  /* 0x0000000c0a0b7291 */ /* 0x000fe2000f8018ff */
[----:B------:R-:W4:Y:S03]  /*0a00*/  LDG.E.64 R24, desc[UR16][R10.64+0x20] ;  /* 0x000020100a187981 */ /* 0x000f26000c1e1b00 */
[----:B------:R-:W-:Y:S02]  /*0a10*/  ULEA.HI.X UR9, UR10, UR13, UR9, 0x3, UP0 ;  /* 0x0000000d0a097291 */ /* 0x000fe400080f1c09 */
[----:B------:R-:W-:-:S04]  /*0a20*/  IMAD.U32 R12, RZ, RZ, UR11 ;  /* 0x0000000bff0c7e24 */ /* 0x000fc8000f8e00ff */
[----:B------:R-:W-:Y:S01]  /*0a30*/  IMAD.U32 R13, RZ, RZ, UR9 ;  /* 0x00000009ff0d7e24 */ /* 0x000fe2000f8e00ff */
[----:B--2---:R-:W-:-:S07]  /*0a40*/  DMUL R20, R20, R8 ;  /* 0x0000000814147228 */ /* 0x004fce0000000000 */
[----:B------:R-:W-:Y:S04]  /*0a50*/  STG.E.64 desc[UR16][R10.64+0x8], R20 ;  /* 0x000008140a007986 */ /* 0x000fe8000c101b10 */
[----:B------:R-:W2:Y:S01]  /*0a60*/  LDG.E.64 R14, desc[UR16][R12.64+0x8] ;  /* 0x000008100c0e7981 */ /* 0x000ea2000c1e1b00 */
[----:B---3--:R-:W-:-:S07]  /*0a70*/  DMUL R16, R16, R8 ;  /* 0x0000000810107228 */ /* 0x008fce0000000000 */
[----:B------:R0:W-:Y:S01]  /*0a80*/  STG.E.64 desc[UR16][R10.64+0x10], R16 ;  /* 0x000010100a007986 */ /* 0x0001e2000c101b10 */
[----:B--2---:R-:W-:-:S03]  /*0a90*/  DADD R26, R20, -R14 ;  /* 0x00000000141a7229 */ /* 0x004fc6000000080e */
[----:B------:R-:W2:Y:S04]  /*0aa0*/  LDG.E.64 R14, desc[UR16][R10.64+0x18] ;  /* 0x000018100a0e7981 */ /* 0x000ea8000c1e1b00 */
[----:B------:R3:W-:Y:S04]  /*0ab0*/  STG.E.64 desc[UR16][R10.64+0x8], R26 ;  /* 0x0000081a0a007986 */ /* 0x0007e8000c101b10 */
[----:B------:R-:W5:Y:S01]  /*0ac0*/  LDG.E.64 R18, desc[UR16][R12.64+0x10] ;  /* 0x000010100c127981 */ /* 0x000f62000c1e1b00 */
[----:B--2---:R-:W-:Y:S02]  /*0ad0*/  DMUL R14, R14, R8 ;  /* 0x000000080e0e7228 */ /* 0x004fe40000000000 */
[----:B-----5:R-:W-:-:S05]  /*0ae0*/  DADD R28, R16, -R18 ;  /* 0x00000000101c7229 */ /* 0x020fca0000000812 */
[----:B------:R3:W-:Y:S04]  /*0af0*/  STG.E.64 desc[UR16][R10.64+0x18], R14 ;  /* 0x0000180e0a007986 */ /* 0x0007e8000c101b10 */
[----:B------:R3:W-:Y:S04]  /*0b00*/  STG.E.64 desc[UR16][R10.64+0x10], R28 ;  /* 0x0000101c0a007986 */ /* 0x0007e8000c101b10 */
[----:B------:R-:W2:Y:S01]  /*0b10*/  LDG.E.64 R18, desc[UR16][R12.64+0x18] ;  /* 0x000018100c127981 */ /* 0x000ea2000c1e1b00 */
[----:B----4-:R-:W-:-:S07]  /*0b20*/  DMUL R24, R24, R8 ;  /* 0x0000000818187228 */ /* 0x010fce0000000000 */
[----:B------:R3:W-:Y:S01]  /*0b30*/  STG.E.64 desc[UR16][R10.64+0x20], R24 ;  /* 0x000020180a007986 */ /* 0x0007e2000c101b10 */
[----:B--2---:R-:W-:-:S07]  /*0b40*/  DADD R18, R14, -R18 ;  /* 0x000000000e127229 */ /* 0x004fce0000000812 */
[----:B------:R3:W-:Y:S04]  /*0b50*/  STG.E.64 desc[UR16][R10.64+0x18], R18 ;  /* 0x000018120a007986 */ /* 0x0007e8000c101b10 */
[----:B0-----:R-:W2:Y:S01]  /*0b60*/  LDG.E.64 R16, desc[UR16][R12.64+0x20] ;  /* 0x000020100c107981 */ /* 0x001ea2000c1e1b00 */
[----:B------:R-:W-:Y:S01]  /*0b70*/  UIADD3 UR8, UPT, UPT, UR8, 0x4, URZ ;  /* 0x0000000408087890 */ /* 0x000fe2000fffe0ff */
[----:B--2---:R-:W-:-:S07]  /*0b80*/  DADD R16, R24, -R16 ;  /* 0x0000000018107229 */ /* 0x004fce0000000810 */
[----:B------:R3:W-:Y:S04]  /*0b90*/  STG.E.64 desc[UR16][R10.64+0x20], R16 ;  /* 0x000020100a007986 */ /* 0x0007e8000c101b10 */
.L_x_6:
[----:B------:R-:W-:Y:S05]  /*0ba0*/  @!P1 BRA `(.L_x_1) ;  /* 0x0000000000bc9947 */ /* 0x000fea0003800000 */
[----:B------:R-:W-:Y:S02]  /*0bb0*/  ISETP.NE.AND P0, PT, R7, 0x1, PT ;  /* 0x000000010700780c */ /* 0x000fe40003f05270 */
[----:B------:R-:W-:-:S11]  /*0bc0*/  LOP3.LUT P1, RZ, R3, 0x1, RZ, 0xc0, !PT ;  /* 0x0000000103ff7812 */ /* 0x000fd6000782c0ff */
[----:B------:R-:W-:Y:S05]  /*0bd0*/  @!P0 BRA `(.L_x_7) ;  /* 0x0000000000648947 */ /* 0x000fea0003800000 */
[----:B------:R-:W0:Y:S01]  /*0be0*/  LDCU.64 UR10, c[0x0][0x380] ;  /* 0x00007000ff0a77ac */ /* 0x000e220008000a00 */
[----:B------:R-:W-:Y:S01]  /*0bf0*/  IADD3 R0, P0, PT, R23, UR8, RZ ;  /* 0x0000000817007c10 */ /* 0x000fe2000ff1e0ff */
[----:B------:R-:W-:-:S06]  /*0c00*/  USHF.R.S32.HI UR9, URZ, 0x1f, UR8 ;  /* 0x0000001fff097899 */ /* 0x000fcc0008011408 */
[----:B-1-3--:R-:W-:Y:S02]  /*0c10*/  LEA.HI.X.SX32 R11, R23, UR9, 0x1, P0 ;  /* 0x00000009170b7c11 */ /* 0x00afe400080f0eff */
[----:B0-----:R-:W-:-:S04]  /*0c20*/  LEA R10, P0, R0, UR10, 0x3 ;  /* 0x0000000a000a7c11 */ /* 0x001fc8000f8018ff */
[----:B------:R-:W-:-:S05]  /*0c30*/  LEA.HI.X R11, R0, UR11, R11, 0x3, P0 ;  /* 0x0000000b000b7c11 */ /* 0x000fca00080f1c0b */
[----:B------:R-:W2:Y:S01]  /*0c40*/  LDG.E.64 R16, desc[UR16][R10.64+0x8] ;  /* 0x000008100a107981 */ /* 0x000ea2000c1e1b00 */
[----:B------:R-:W-:-:S03]  /*0c50*/  UIADD3 UR12, UP0, UPT, UR7, UR8, URZ ;  /* 0x00000008070c7290 */ /* 0x000fc6000ff1e0ff */
[----:B------:R-:W3:Y:S01]  /*0c60*/  LDG.E.64 R14, desc[UR16][R10.64+0x10] ;  /* 0x000010100a0e7981 */ /* 0x000ee2000c1e1b00 */
[----:B------:R-:W-:Y:S02]  /*0c70*/  UIADD3.X UR9, UPT, UPT, UR15, UR9, URZ, UP0, !UPT ;  /* 0x000000090f097290 */ /* 0x000fe400087fe4ff */
[----:B------:R-:W-:-:S04]  /*0c80*/  ULEA UR10, UP0, UR12, UR10, 0x3 ;  /* 0x0000000a0c0a7291 */ /* 0x000fc8000f8018ff */
[----:B------:R-:W-:Y:S02]  /*0c90*/  ULEA.HI.X UR9, UR12, UR11, UR9, 0x3, UP0 ;  /* 0x0000000b0c097291 */ /* 0x000fe400080f1c09 */
[----:B------:R-:W-:-:S04]  /*0ca0*/  IMAD.U32 R12, RZ, RZ, UR10 ;  /* 0x0000000aff0c7e24 */ /* 0x000fc8000f8e00ff */
[----:B------:R-:W-:Y:S01]  /*0cb0*/  IMAD.U32 R13, RZ, RZ, UR9 ;  /* 0x00000009ff0d7e24 */ /* 0x000fe2000f8e00ff */
[----:B--2---:R-:W-:-:S07]  /*0cc0*/  DMUL R16, R16, R8 ;  /* 0x0000000810107228 */ /* 0x004fce0000000000 */
[----:B------:R0:W-:Y:S04]  /*0cd0*/  STG.E.64 desc[UR16][R10.64+0x8], R16 ;  /* 0x000008100a007986 */ /* 0x0001e8000c101b10 */
[----:B------:R-:W2:Y:S01]  /*0ce0*/  LDG.E.64 R18, desc[UR16][R12.64+0x8] ;  /* 0x000008100c127981 */ /* 0x000ea2000c1e1b00 */
[----:B---3--:R-:W-:-:S07]  /*0cf0*/  DMUL R14, R14, R8 ;  /* 0x000000080e0e7228 */ /* 0x008fce0000000000 */
[----:B------:R0:W-:Y:S01]  /*0d00*/  STG.E.64 desc[UR16][R10.64+0x10], R14 ;  /* 0x0000100e0a007986 */ /* 0x0001e2000c101b10 */
[----:B--2---:R-:W-:-:S07]  /*0d10*/  DADD R18, R16, -R18 ;  /* 0x0000000010127229 */ /* 0x004fce0000000812 */
[----:B------:R0:W-:Y:S04]  /*0d20*/  STG.E.64 desc[UR16][R10.64+0x8], R18 ;  /* 0x000008120a007986 */ /* 0x0001e8000c101b10 */
[----:B------:R-:W2:Y:S01]  /*0d30*/  LDG.E.64 R20, desc[UR16][R12.64+0x10] ;  /* 0x000010100c147981 */ /* 0x000ea2000c1e1b00 */
[----:B------:R-:W-:Y:S01]  /*0d40*/  UIADD3 UR8, UPT, UPT, UR8, 0x2, URZ ;  /* 0x0000000208087890 */ /* 0x000fe2000fffe0ff */
[----:B--2---:R-:W-:-:S07]  /*0d50*/  DADD R20, R14, -R20 ;  /* 0x000000000e147229 */ /* 0x004fce0000000814 */
[----:B------:R0:W-:Y:S04]  /*0d60*/  STG.E.64 desc[UR16][R10.64+0x10], R20 ;  /* 0x000010140a007986 */ /* 0x0001e8000c101b10 */
.L_x_7:
[----:B------:R-:W-:Y:S05]  /*0d70*/  @!P1 BRA `(.L_x_1) ;  /* 0x0000000000489947 */ /* 0x000fea0003800000 */
[----:B------:R-:W0:Y:S01]  /*0d80*/  LDCU.64 UR12, c[0x0][0x380] ;  /* 0x00007000ff0c77ac */ /* 0x000e220008000a00 */
[----:B------:R-:W-:Y:S01]  /*0d90*/  IADD3 R0, P0, PT, R23, UR8, RZ ;  /* 0x0000000817007c10 */ /* 0x000fe2000ff1e0ff */
[----:B------:R-:W-:-:S06]  /*0da0*/  USHF.R.S32.HI UR9, URZ, 0x1f, UR8 ;  /* 0x0000001fff097899 */ /* 0x000fcc0008011408 */
[----:B------:R-:W-:Y:S02]  /*0db0*/  LEA.HI.X.SX32 R23, R23, UR9, 0x1, P0 ;  /* 0x0000000917177c11 */ /* 0x000fe400080f0eff */
[----:B01-3--:R-:W-:-:S04]  /*0dc0*/  LEA R10, P0, R0, UR12, 0x3 ;  /* 0x0000000c000a7c11 */ /* 0x00bfc8000f8018ff */
[----:B------:R-:W-:-:S05]  /*0dd0*/  LEA.HI.X R11, R0, UR13, R23, 0x3, P0 ;  /* 0x0000000d000b7c11 */ /* 0x000fca00080f1c17 */
[----:B------:R-:W2:Y:S01]  /*0de0*/  LDG.E.64 R12, desc[UR16][R10.64+0x8] ;  /* 0x000008100a0c7981 */ /* 0x000ea2000c1e1b00 */
[----:B------:R-:W-:-:S04]  /*0df0*/  UIADD3 UR10, UP0, UPT, UR7, UR8, URZ ;  /* 0x00000008070a7290 */ /* 0x000fc8000ff1e0ff */
[----:B------:R-:W-:Y:S02]  /*0e00*/  UIADD3.X UR9, UPT, UPT, UR15, UR9, URZ, UP0, !UPT ;  /* 0x000000090f097290 */ /* 0x000fe400087fe4ff */
[----:B------:R-:W-:-:S04]  /*0e10*/  ULEA UR8, UP0, UR10, UR12, 0x3 ;  /* 0x0000000c0a087291 */ /* 0x000fc8000f8018ff */
[----:B------:R-:W-:Y:S02]  /*0e20*/  ULEA.HI.X UR9, UR10, UR13, UR9, 0x3, UP0 ;  /* 0x0000000d0a097291 */ /* 0x000fe400080f1c09 */
[----:B------:R-:W-:-:S04]  /*0e30*/  IMAD.U32 R14, RZ, RZ, UR8 ;  /* 0x00000008ff0e7e24 */ /* 0x000fc8000f8e00ff */
[----:B------:R-:W-:Y:S01]  /*0e40*/  IMAD.U32 R15, RZ, RZ, UR9 ;  /* 0x00000009ff0f7e24 */ /* 0x000fe2000f8e00ff */
[----:B--2---:R-:W-:-:S07]  /*0e50*/  DMUL R12, R12, R8 ;  /* 0x000000080c0c7228 */ /* 0x004fce0000000000 */
[----:B------:R2:W-:Y:S04]  /*0e60*/  STG.E.64 desc[UR16][R10.64+0x8], R12 ;  /* 0x0000080c0a007986 */ /* 0x0005e8000c101b10 */
[----:B------:R-:W3:Y:S02]  /*0e70*/  LDG.E.64 R8, desc[UR16][R14.64+0x8] ;  /* 0x000008100e087981 */ /* 0x000ee4000c1e1b00 */
[----:B---3--:R-:W-:-:S07]  /*0e80*/  DADD R8, R12, -R8 ;  /* 0x000000000c087229 */ /* 0x008fce0000000808 */
[----:B------:R2:W-:Y:S04]  /*0e90*/  STG.E.64 desc[UR16][R10.64+0x8], R8 ;  /* 0x000008080a007986 */ /* 0x0005e8000c101b10 */
.L_x_1:
[----:B------:R-:W-:Y:S05]  /*0ea0*/  BSYNC.RECONVERGENT B0 ;  /* 0x0000000000007941 */ /* 0x000fea0003800200 */
.L_x_0:
[----:B------:R-:W-:-:S05]  /*0eb0*/  VIADD R2, R2, 0x1 ;  /* 0x0000000102027836 */ /* 0x000fca0000000000 */
[----:B------:R-:W-:-:S13]  /*0ec0*/  ISETP.GE.AND P0, PT, R2, R5, PT ;  /* 0x000000050200720c */ /* 0x000fda0003f06270 */
[----:B------:R-:W-:Y:S05]  /*0ed0*/  @!P0 BRA `(.L_x_8) ;  /* 0xfffffff000e88947 */ /* 0x000fea000383ffff */
[----:B------:R-:W-:Y:S05]  /*0ee0*/  EXIT ;  /* 0x000000000000794d */ /* 0x000fea0003800000 */
        .weak           $__internal_0_$__cuda_sm20_div_rn_f64_full
        .type           $__internal_0_$__cuda_sm20_div_rn_f64_full,@function
        .size           $__internal_0_$__cuda_sm20_div_rn_f64_full,(.L_x_15 - $__internal_0_$__cuda_sm20_div_rn_f64_full)
$__internal_0_$__cuda_sm20_div_rn_f64_full:
[C---:B------:R-:W-:Y:S01]  /*0ef0*/  FSETP.GEU.AND P0, PT, |R11|.reuse, 1.469367938527859385e-39, PT ;  /* 0x001000000b00780b */ /* 0x040fe20003f0e200 */
[----:B------:R-:W-:Y:S01]  /*0f00*/  IMAD.MOV.U32 R14, RZ, RZ, 0x1 ;  /* 0x00000001ff0e7424 */ /* 0x000fe200078e00ff */
[----:B------:R-:W-:Y:S01]  /*0f10*/  LOP3.LUT R8, R11, 0x800fffff, RZ, 0xc0, !PT ;  /* 0x800fffff0b087812 */ /* 0x000fe200078ec0ff */
[----:B------:R-:W-:Y:S01]  /*0f20*/  IMAD.MOV.U32 R18, RZ, RZ, 0x1ca00000 ;  /* 0x1ca00000ff127424 */ /* 0x000fe200078e00ff */
[C---:B------:R-:W-:Y:S01]  /*0f30*/  FSETP.GEU.AND P3, PT, |R13|.reuse, 1.469367938527859385e-39, PT ;  /* 0x001000000d00780b */ /* 0x040fe20003f6e200 */
[----:B------:R-:W-:Y:S01]  /*0f40*/  BSSY.RECONVERGENT B2, `(.L_x_9) ;  /* 0x0000053000027945 */ /* 0x000fe20003800200 */
[----:B------:R-:W-:Y:S01]  /*0f50*/  LOP3.LUT R9, R8, 0x3ff00000, RZ, 0xfc, !PT ;  /* 0x3ff0000008097812 */ /* 0x000fe200078efcff */
[----:B------:R-:W-:Y:S01]  /*0f60*/  IMAD.MOV.U32 R8, RZ, RZ, R10 ;  /* 0x000000ffff087224 */ /* 0x000fe200078e000a */
[----:B------:R-:W-:Y:S02]  /*0f70*/  LOP3.LUT R24, R13, 0x7ff00000, RZ, 0xc0, !PT ;  /* 0x7ff000000d187812 */ /* 0x000fe400078ec0ff */
[----:B------:R-:W-:-:S03]  /*0f80*/  LOP3.LUT R25, R11, 0x7ff00000, RZ, 0xc0, !PT ;  /* 0x7ff000000b197812 */ /* 0x000fc600078ec0ff */
[----:B------:R-:W-:Y:S01]  /*0f90*/  @!P0 DMUL R8, R10, 8.98846567431157953865e+307 ;  /* 0x7fe000000a088828 */ /* 0x000fe20000000000 */
[C---:B------:R-:W-:Y:S01]  /*0fa0*/  ISETP.GE.U32.AND P2, PT, R24.reuse, R25, PT ;  /* 0x000000191800720c */ /* 0x040fe20003f46070 */
[----:B------:R-:W-:Y:S02]  /*0fb0*/  IMAD.MOV.U32 R26, RZ, RZ, R24 ;  /* 0x000000ffff1a7224 */ /* 0x000fe400078e0018 */
[----:B------:R-:W-:Y:S01]  /*0fc0*/  @!P3 LOP3.LUT R19, R11, 0x7ff00000, RZ, 0xc0, !PT ;  /* 0x7ff000000b13b812 */ /* 0x000fe200078ec0ff */
[----:B------:R-:W-:Y:S01]  /*0fd0*/  @!P3 IMAD.MOV.U32 R20, RZ, RZ, RZ ;  /* 0x000000ffff14b224 */ /* 0x000fe200078e00ff */
[----:B------:R-:W0:Y:S02]  /*0fe0*/  MUFU.RCP64H R15, R9 ;  /* 0x00000009000f7308 */ /* 0x000e240000001800 */
[----:B------:R-:W-:Y:S02]  /*0ff0*/  @!P3 ISETP.GE.U32.AND P4, PT, R24, R19, PT ;  /* 0x000000131800b20c */ /* 0x000fe40003f86070 */
[----:B------:R-:W-:-:S02]  /*1000*/  @!P0 LOP3.LUT R25, R9, 0x7ff00000, RZ, 0xc0, !PT ;  /* 0x7ff0000009198812 */ /* 0x000fc400078ec0ff */
[----:B------:R-:W-:-:S03]  /*1010*/  @!P3 SEL R19, R18, 0x63400000, !P4 ;  /* 0x634000001213b807 */ /* 0x000fc60006000000 */
[----:B------:R-:W-:Y:S01]  /*1020*/  VIADD R27, R25, 0xffffffff ;  /* 0xffffffff191b7836 */ /* 0x000fe20000000000 */
[----:B------:R-:W-:-:S04]  /*1030*/  @!P3 LOP3.LUT R19, R19, 0x80000000, R13, 0xf8, !PT ;  /* 0x800000001313b812 */ /* 0x000fc800078ef80d */
[----:B------:R-:W-:Y:S01]  /*1040*/  @!P3 LOP3.LUT R21, R19, 0x100000, RZ, 0xfc, !PT ;  /* 0x001000001315b812 */ /* 0x000fe200078efcff */
[----:B0-----:R-:W-:-:S08]  /*1050*/  DFMA R16, R14, -R8, 1 ;  /* 0x3ff000000e10742b */ /* 0x001fd00000000808 */
[----:B------:R-:W-:-:S08]  /*1060*/  DFMA R16, R16, R16, R16 ;  /* 0x000000101010722b */ /* 0x000fd00000000010 */
[----:B------:R-:W-:Y:S01]  /*1070*/  DFMA R16, R14, R16, R14 ;  /* 0x000000100e10722b */ /* 0x000fe2000000000e */
[----:B------:R-:W-:Y:S01]  /*1080*/  SEL R15, R18, 0x63400000, !P2 ;  /* 0x63400000120f7807 */ /* 0x000fe20005000000 */
[----:B------:R-:W-:-:S03]  /*1090*/  IMAD.MOV.U32 R14, RZ, RZ, R12 ;  /* 0x000000ffff0e7224 */ /* 0x000fc600078e000c */
[----:B------:R-:W-:-:S03]  /*10a0*/  LOP3.LUT R15, R15, 0x800fffff, R13, 0xf8, !PT ;  /* 0x800fffff0f0f7812 */ /* 0x000fc600078ef80d */
[----:B------:R-:W-:-:S03]  /*10b0*/  DFMA R18, R16, -R8, 1 ;  /* 0x3ff000001012742b */ /* 0x000fc60000000808 */
[----:B------:R-:W-:-:S05]  /*10c0*/  @!P3 DFMA R14, R14, 2, -R20 ;  /* 0x400000000e0eb82b */ /* 0x000fca0000000814 */
[----:B------:R-:W-:-:S05]  /*10d0*/  DFMA R16, R16, R18, R16 ;  /* 0x000000121010722b */ /* 0x000fca0000000010 */
[----:B------:R-:W-:-:S03]  /*10e0*/  @!P3 LOP3.LUT R26, R15, 0x7ff00000, RZ, 0xc0, !PT ;  /* 0x7ff000000f1ab812 */ /* 0x000fc600078ec0ff */
[----:B------:R-:W-:Y:S02]  /*10f0*/  DMUL R18, R16, R14 ;  /* 0x0000000e10127228 */ /* 0x000fe40000000000 */
[----:B------:R-:W-:-:S05]  /*1100*/  VIADD R20, R26, 0xffffffff ;  /* 0xffffffff1a147836 */ /* 0x000fca0000000000 */
[----:B------:R-:W-:Y:S01]  /*1110*/  ISETP.GT.U32.AND P0, PT, R20, 0x7feffffe, PT ;  /* 0x7feffffe1400780c */ /* 0x000fe20003f04070 */
[----:B------:R-:W-:-:S03]  /*1120*/  DFMA R20, R18, -R8, R14 ;  /* 0x800000081214722b */ /* 0x000fc6000000000e */
[----:B------:R-:W-:-:S05]  /*1130*/  ISETP.GT.U32.OR P0, PT, R27, 0x7feffffe, P0 ;  /* 0x7feffffe1b00780c */ /* 0x000fca0000704470 */
[----:B------:R-:W-:-:S08]  /*1140*/  DFMA R20, R16, R20, R18 ;  /* 0x000000141014722b */ /* 0x000fd00000000012 */
[----:B------:R-:W-:Y:S05]  /*1150*/  @P0 BRA `(.L_x_10) ;  /* 0x0000000000700947 */ /* 0x000fea0003800000 */
[----:B------:R-:W-:Y:S01]  /*1160*/  LOP3.LUT R13, R11, 0x7ff00000, RZ, 0xc0, !PT ;  /* 0x7ff000000b0d7812 */ /* 0x000fe200078ec0ff */
[----:B------:R-:W-:-:S03]  /*1170*/  IMAD.MOV.U32 R16, RZ, RZ, 0x1ca00000 ;  /* 0x1ca00000ff107424 */ /* 0x000fc600078e00ff */
[CC--:B------:R-:W-:Y:S02]  /*1180*/  VIADDMNMX R12, R24.reuse, -R13.reuse, 0xb9600000, !PT ;  /* 0xb9600000180c7446 */ /* 0x0c0fe4000780090d */
[----:B------:R-:W-:Y:S02]  /*1190*/  ISETP.GE.U32.AND P0, PT, R24, R13, PT ;  /* 0x0000000d1800720c */ /* 0x000fe40003f06070 */
[----:B------:R-:W-:Y:S02]  /*11a0*/  VIMNMX R12, PT, PT, R12, 0x46a00000, PT ;  /* 0x46a000000c0c7848 */ /* 0x000fe40003fe0100 */
[----:B------:R-:W-:-:S05]  /*11b0*/  SEL R13, R16, 0x63400000, !P0 ;  /* 0x63400000100d7807 */ /* 0x000fca0004000000 */
[----:B------:R-:W-:Y:S02]  /*11c0*/  IMAD.IADD R18, R12, 0x1, -R13 ;  /* 0x000000010c127824 */ /* 0x000fe400078e0a0d */
[----:B------:R-:W-:Y:S02]  /*11d0*/  IMAD.MOV.U32 R12, RZ, RZ, RZ ;  /* 0x000000ffff0c7224 */ /* 0x000fe400078e00ff */
[----:B------:R-:W-:-:S06]  /*11e0*/  VIADD R13, R18, 0x7fe00000 ;  /* 0x7fe00000120d7836 */ /* 0x000fcc0000000000 */
[----:B------:R-:W-:-:S10]  /*11f0*/  DMUL R16, R20, R12 ;  /* 0x0000000c14107228 */ /* 0x000fd40000000000 */
[----:B------:R-:W-:-:S13]  /*1200*/  FSETP.GTU.AND P0, PT, |R17|, 1.469367938527859385e-39, PT ;  /* 0x001000001100780b */ /* 0x000fda0003f0c200 */
[----:B------:R-:W-:Y:S05]  /*1210*/  @P0 BRA `(.L_x_11) ;  /* 0x0000000000940947 */ /* 0x000fea0003800000 */
[----:B------:R-:W-:Y:S01]  /*1220*/  DFMA R8, R20, -R8, R14 ;  /* 0x800000081408722b */ /* 0x000fe2000000000e */
[----:B------:R-:W-:-:S09]  /*1230*/  IMAD.MOV.U32 R12, RZ, RZ, RZ ;  /* 0x000000ffff0c7224 */ /* 0x000fd200078e00ff */
[C---:B------:R-:W-:Y:S02]  /*1240*/  FSETP.NEU.AND P0, PT, R9.reuse, RZ, PT ;  /* 0x000000ff0900720b */ /* 0x040fe40003f0d000 */
[----:B------:R-:W-:-:S04]  /*1250*/  LOP3.LUT R11, R9, 0x80000000, R11, 0x48, !PT ;  /* 0x80000000090b7812 */ /* 0x000fc800078e480b */
[----:B------:R-:W-:-:S07]  /*1260*/  LOP3.LUT R13, R11, R13, RZ, 0xfc, !PT ;  /* 0x0000000d0b0d7212 */ /* 0x000fce00078efcff */
[----:B------:R-:W-:Y:S05]  /*1270*/  @!P0 BRA `(.L_x_11) ;  /* 0x00000000007c8947 */ /* 0x000fea0003800000 */
[----:B------:R-:W-:Y:S01]  /*1280*/  IMAD.MOV R9, RZ, RZ, -R18 ;  /* 0x000000ffff097224 */ /* 0x000fe200078e0a12 */
[----:B------:R-:W-:Y:S01]  /*1290*/  DMUL.RP R12, R20, R12 ;  /* 0x0000000c140c7228 */ /* 0x000fe20000008000 */
[----:B------:R-:W-:-:S06]  /*12a0*/  IMAD.MOV.U32 R8, RZ, RZ, RZ ;  /* 0x000000ffff087224 */ /* 0x000fcc00078e00ff */
[----:B------:R-:W-:-:S03]  /*12b0*/  DFMA R8, R16, -R8, R20 ;  /* 0x800000081008722b */ /* 0x000fc60000000014 */
[----:B------:R-:W-:-:S03]  /*12c0*/  LOP3.LUT R11, R13, R11, RZ, 0x3c, !PT ;  /* 0x0000000b0d0b7212 */ /* 0x000fc600078e3cff */
[----:B------:R-:W-:-:S04]  /*12d0*/  IADD3 R8, PT, PT, -R18, -0x43300000, RZ ;  /* 0xbcd0000012087810 */ /* 0x000fc80007ffe1ff */
[----:B------:R-:W-:-:S04]  /*12e0*/  FSETP.NEU.AND P0, PT, |R9|, R8, PT ;  /* 0x000000080900720b */ /* 0x000fc80003f0d200 */
[----:B------:R-:W-:Y:S02]  /*12f0*/  FSEL R16, R12, R16, !P0 ;  /* 0x000000100c107208 */ /* 0x000fe40004000000 */
[----:B------:R-:W-:Y:S01]  /*1300*/  FSEL R17, R11, R17, !P0 ;  /* 0x000000110b117208 */ /* 0x000fe20004000000 */
[----:B------:R-:W-:Y:S06]  /*1310*/  BRA `(.L_x_11) ;  /* 0x0000000000547947 */ /* 0x000fec0003800000 */
.L_x_10:
[----:B------:R-:W-:-:S14]  /*1320*/  DSETP.NAN.AND P0, PT, R12, R12, PT ;  /* 0x0000000c0c00722a */ /* 0x000fdc0003f08000 */
[----:B------:R-:W-:Y:S05]  /*1330*/  @P0 BRA `(.L_x_12) ;  /* 0x0000000000440947 */ /* 0x000fea0003800000 */
[----:B------:R-:W-:-:S14]  /*1340*/  DSETP.NAN.AND P0, PT, R10, R10, PT ;  /* 0x0000000a0a00722a */ /* 0x000fdc0003f08000 */
[----:B------:R-:W-:Y:S05]  /*1350*/  @P0 BRA `(.L_x_13) ;  /* 0x0000000000300947 */ /* 0x000fea0003800000 */
[----:B------:R-:W-:Y:S01]  /*1360*/  ISETP.NE.AND P0, PT, R26, R25, PT ;  /* 0x000000191a00720c */ /* 0x000fe20003f05270 */
[----:B------:R-:W-:Y:S02]  /*1370*/  IMAD.MOV.U32 R16, RZ, RZ, 0x0 ;  /* 0x00000000ff107424 */ /* 0x000fe400078e00ff */
[----:B------:R-:W-:-:S10]  /*1380*/  IMAD.MOV.U32 R17, RZ, RZ, -0x80000 ;  /* 0xfff80000ff117424 */ /* 0x000fd400078e00ff */
[----:B------:R-:W-:Y:S05]  /*1390*/  @!P0 BRA `(.L_x_11) ;  /* 0x0000000000348947 */ /* 0x000fea0003800000 */
[----:B------:R-:W-:Y:S02]  /*13a0*/  ISETP.NE.AND P0, PT, R26, 0x7ff00000, PT ;  /* 0x7ff000001a00780c */ /* 0x000fe40003f05270 */
[----:B------:R-:W-:Y:S02]  /*13b0*/  LOP3.LUT R17, R13, 0x80000000, R11, 0x48, !PT ;  /* 0x800000000d117812 */ /* 0x000fe400078e480b */
[----:B------:R-:W-:-:S13]  /*13c0*/  ISETP.EQ.OR P0, PT, R25, RZ, !P0 ;  /* 0x000000ff1900720c */ /* 0x000fda0004702670 */
[----:B------:R-:W-:Y:S01]  /*13d0*/  @P0 LOP3.LUT R8, R17, 0x7ff00000, RZ, 0xfc, !PT ;  /* 0x7ff0000011080812 */ /* 0x000fe200078efcff */
[----:B------:R-:W-:Y:S02]  /*13e0*/  @!P0 IMAD.MOV.U32 R16, RZ, RZ, RZ ;  /* 0x000000ffff108224 */ /* 0x000fe400078e00ff */
[----:B------:R-:W-:Y:S02]  /*13f0*/  @P0 IMAD.MOV.U32 R16, RZ, RZ, RZ ;  /* 0x000000ffff100224 */ /* 0x000fe400078e00ff */
[----:B------:R-:W-:Y:S01]  /*1400*/  @P0 IMAD.MOV.U32 R17, RZ, RZ, R8 ;  /* 0x000000ffff110224 */ /* 0x000fe200078e0008 */
[----:B------:R-:W-:Y:S06]  /*1410*/  BRA `(.L_x_11) ;  /* 0x0000000000147947 */ /* 0x000fec0003800000 */
.L_x_13:
[----:B------:R-:W-:Y:S01]  /*1420*/  LOP3.LUT R17, R11, 0x80000, RZ, 0xfc, !PT ;  /* 0x000800000b117812 */ /* 0x000fe200078efcff */
[----:B------:R-:W-:Y:S01]  /*1430*/  IMAD.MOV.U32 R16, RZ, RZ, R10 ;  /* 0x000000ffff107224 */ /* 0x000fe200078e000a */
[----:B------:R-:W-:Y:S06]  /*1440*/  BRA `(.L_x_11) ;  /* 0x0000000000087947 */ /* 0x000fec0003800000 */
.L_x_12:
[----:B------:R-:W-:Y:S01]  /*1450*/  LOP3.LUT R17, R13, 0x80000, RZ, 0xfc, !PT ;  /* 0x000800000d117812 */ /* 0x000fe200078efcff */
[----:B------:R-:W-:-:S07]  /*1460*/  IMAD.MOV.U32 R16, RZ, RZ, R12 ;  /* 0x000000ffff107224 */ /* 0x000fce00078e000c */
.L_x_11:
[----:B------:R-:W-:Y:S05]  /*1470*/  BSYNC.RECONVERGENT B2 ;  /* 0x0000000000027941 */ /* 0x000fea0003800200 */
.L_x_9:
[----:B------:R-:W-:Y:S02]  /*1480*/  IMAD.MOV.U32 R8, RZ, RZ, R0 ;  /* 0x000000ffff087224 */ /* 0x000fe400078e0000 */
[----:B------:R-:W-:-:S04]  /*1490*/  IMAD.MOV.U32 R9, RZ, RZ, 0x0 ;  /* 0x00000000ff097424 */ /* 0x000fc800078e00ff */
[----:B------:R-:W-:Y:S05]  /*14a0*/  RET.REL.NODEC R8 `(_Z17KernelForwardElimPdPiS0_S0_) ;  /* 0xffffffe808d47950 */ /* 0x000fea0003c3ffff */
.L_x_14:
[----:B------:R-:W-:-:S00]  /*14b0*/  BRA `(.L_x_14) ;  /* 0xfffffffc00fc7947 */ /* 0x000fc0000383ffff */
[----:B------:R-:W-:-:S00]  /*14c0*/  NOP ;  /* 0x0000000000007918 */ /* 0x000fc00000000000 */
        /* <DEDUP_REMOVED lines=11> */
.L_x_15:


//--------------------- .nv.shared.reserved.0     --------------------------
	.section	.nv.shared.reserved.0,"aw",@nobits
	.weak		__nv_reservedSMEM_offset_0_alias
	.size		__nv_reservedSMEM_offset_0_alias, 0, 64
	.other		__nv_reservedSMEM_offset_0_alias,@"STO_CUDA_RESERVED_SHARED STV_DEFAULT"
__nv_reservedSMEM_offset_0_alias:
	.zero		0
	.zero		64


//--------------------- .nv.constant0._Z17KernelForwardElimPdPiS0_S0_ --------------------------
	.section	.nv.constant0._Z17KernelForwardElimPdPiS0_S0_,"a",@progbits
	.sectionflags	@""
	.align	4
.nv.constant0._Z17KernelForwardElimPdPiS0_S0_:
	.zero		928


//--------------------- SYMBOLS --------------------------

	.type		.nv.reservedSmem.offset0,@object
	.size		.nv.reservedSmem.offset0,0x4
